//
// Generated by NVIDIA NVVM Compiler
//
// Compiler Build ID: CL-36424714
// Cuda compilation tools, release 13.0, V13.0.88
// Based on NVVM 20.0.0
//

.version 9.0
.target sm_100
.address_size 64

	// .globl	_Z10TestKernelPi
.extern .func  (.param .b32 func_retval0) vprintf
(
	.param .b64 vprintf_param_0,
	.param .b64 vprintf_param_1
)
;
.global .align 1 .b8 $str[8] = {37, 100, 44, 32, 37, 100, 10};

.visible .entry _Z10TestKernelPi(
	.param .u64 .ptr .align 1 _Z10TestKernelPi_param_0
)
{
	.local .align 8 .b8 	__local_depot0[8];
	.reg .b64 	%SP;
	.reg .b64 	%SPL;
	.reg .b32 	%r<5>;
	.reg .b64 	%rd<7>;

	mov.u64 	%SPL, __local_depot0;
	cvta.local.u64 	%SP, %SPL;
	ld.param.u64 	%rd1, [_Z10TestKernelPi_param_0];
	cvta.to.global.u64 	%rd2, %rd1;
	add.u64 	%rd3, %SP, 0;
	add.u64 	%rd4, %SPL, 0;
	atom.global.add.u32 	%r1, [%rd2], 5;
	ld.global.u32 	%r2, [%rd2];
	st.local.v2.u32 	[%rd4], {%r2, %r1};
	mov.u64 	%rd5, $str;
	cvta.global.u64 	%rd6, %rd5;
	{ // callseq 0, 0
	.param .b64 param0;
	st.param.b64 	[param0], %rd6;
	.param .b64 param1;
	st.param.b64 	[param1], %rd3;
	.param .b32 retval0;
	call.uni (retval0), 
	vprintf, 
	(
	param0, 
	param1
	);
	ld.param.b32 	%r3, [retval0];
	} // callseq 0
	ret;

}


// ===== COMPILED SASS (sm_100) =====

	.target	sm_100

	.elftype	@"ET_EXEC"


//--------------------- .note.nv.tkinfo           --------------------------
	.section	.note.nv.tkinfo,"",@"SHT_NOTE"
	.sectionflags	@"SHF_NOTE_NV_TKINFO"
	.tkinfo
        /*0018*/ 	.word	0x00000002
        /*0030*/ 	.string	""
        /*0030*/ 	.string	"ptxas"
        /*0030*/ 	.string	"Cuda compilation tools, release 13.0, V13.0.88"
        /*0030*/ 	.string	"Build cuda_13.0.r13.0/compiler.36424714_0"
        /*0030*/ 	.string	"-arch sm_100 -m 64 "



//--------------------- .note.nv.cuinfo           --------------------------
	.section	.note.nv.cuinfo,"",@"SHT_NOTE"
	.sectionflags	@"SHF_NOTE_NV_CUINFO"
        /*0018*/ 	.short	0x0002
        /*001a*/ 	.short	0x0064
        /*001c*/ 	.short	0x0082
	.zero		2


//--------------------- .nv.info                  --------------------------
	.section	.nv.info,"",@"SHT_CUDA_INFO"
	.align	4


	//----- nvinfo : EIATTR_REGCOUNT
	.align		4
        /*0000*/ 	.byte	0x04, 0x2f
        /*0002*/ 	.short	(.L_2 - .L_1)
	.align		4
.L_1:
        /*0004*/ 	.word	index@(_Z10TestKernelPi)
        /*0008*/ 	.word	0x00000018


	//----- nvinfo : EIATTR_FRAME_SIZE
	.align		4
.L_2:
        /*000c*/ 	.byte	0x04, 0x11
        /*000e*/ 	.short	(.L_4 - .L_3)
	.align		4
.L_3:
        /*0010*/ 	.word	index@(_Z10TestKernelPi)
        /*0014*/ 	.word	0x00000008


	//----- nvinfo : EIATTR_MIN_STACK_SIZE
	.align		4
.L_4:
        /*0018*/ 	.byte	0x04, 0x12
        /*001a*/ 	.short	(.L_6 - .L_5)
	.align		4
.L_5:
        /*001c*/ 	.word	index@(_Z10TestKernelPi)
        /*0020*/ 	.word	0x00000008
.L_6:


//--------------------- .nv.compat                --------------------------
	.section	.nv.compat,"",@"SHT_CUDA_COMPAT_INFO"
	.align	4
        /*0000*/ 	.byte	0x02, 0x09, 0x00, 0x00, 0x02, 0x02, 0x01, 0x00, 0x02, 0x05, 0x05, 0x00, 0x03, 0x07, 0x01, 0x01
        /*0010*/ 	.byte	0x02, 0x03, 0x00, 0x00, 0x02, 0x06, 0x01, 0x00, 0x04, 0x0b, 0x08, 0x00, 0x09, 0x00, 0x00, 0x00
        /*0020*/ 	.byte	0x00, 0x00, 0x00, 0x00


//--------------------- .nv.info._Z10TestKernelPi --------------------------
	.section	.nv.info._Z10TestKernelPi,"",@"SHT_CUDA_INFO"
	.sectionflags	@""
	.align	4


	//----- nvinfo : EIATTR_CUDA_API_VERSION
	.align		4
        /*0000*/ 	.byte	0x04, 0x37
        /*0002*/ 	.short	(.L_8 - .L_7)
.L_7:
        /*0004*/ 	.word	0x00000082


	//----- nvinfo : EIATTR_KPARAM_INFO
	.align		4
.L_8:
        /*0008*/ 	.byte	0x04, 0x17
        /*000a*/ 	.short	(.L_10 - .L_9)
.L_9:
        /*000c*/ 	.word	0x00000000
        /*0010*/ 	.short	0x0000
        /*0012*/ 	.short	0x0000
        /*0014*/ 	.byte	0x00, 0xf5, 0x21, 0x00


	//----- nvinfo : EIATTR_SPARSE_MMA_MASK
	.align		4
.L_10:
        /*0018*/ 	.byte	0x03, 0x50
        /*001a*/ 	.short	0x0000


	//----- nvinfo : EIATTR_MAXREG_COUNT
	.align		4
        /*001c*/ 	.byte	0x03, 0x1b
        /*001e*/ 	.short	0x00ff


	//----- nvinfo : EIATTR_EXTERNS
	.align		4
        /*0020*/ 	.byte	0x04, 0x0f
        /*0022*/ 	.short	(.L_12 - .L_11)


	//   ....[0]....
	.align		4
.L_11:
        /*0024*/ 	.word	index@(vprintf)


	//----- nvinfo : EIATTR_MERCURY_ISA_VERSION
	.align		4
.L_12:
        /*0028*/ 	.byte	0x03, 0x5f
        /*002a*/ 	.short	0x0101


	//----- nvinfo : EIATTR_INT_WARP_WIDE_INSTR_OFFSETS
	.align		4
        /*002c*/ 	.byte	0x04, 0x31
        /*002e*/ 	.short	(.L_14 - .L_13)


	//   ....[0]....
.L_13:
        /*0030*/ 	.word	0x00000020


	//   ....[1]....
        /*0034*/ 	.word	0x00000140


	//----- nvinfo : EIATTR_VRC_CTA_INIT_COUNT
	.align		4
.L_14:
        /*0038*/ 	.byte	0x02, 0x4a
	.zero		1
	.zero		1


	//----- nvinfo : EIATTR_SYSCALL_OFFSETS
	.align		4
        /*003c*/ 	.byte	0x04, 0x46
        /*003e*/ 	.short	(.L_16 - .L_15)


	//   ....[0]....
.L_15:
        /*0040*/ 	.word	0x000001c0


	//----- nvinfo : EIATTR_EXIT_INSTR_OFFSETS
	.align		4
.L_16:
        /*0044*/ 	.byte	0x04, 0x1c
        /*0046*/ 	.short	(.L_18 - .L_17)


	//   ....[0]....
.L_17:
        /*0048*/ 	.word	0x000001d0


	//----- nvinfo : EIATTR_CBANK_PARAM_SIZE
	.align		4
.L_18:
        /*004c*/ 	.byte	0x03, 0x19
        /*004e*/ 	.short	0x0008


	//----- nvinfo : EIATTR_PARAM_CBANK
	.align		4
        /*0050*/ 	.byte	0x04, 0x0a
        /*0052*/ 	.short	(.L_20 - .L_19)
	.align		4
.L_19:
        /*0054*/ 	.word	index@(.nv.constant0._Z10TestKernelPi)
        /*0058*/ 	.short	0x0380
        /*005a*/ 	.short	0x0008


	//----- nvinfo : EIATTR_SW_WAR
	.align		4
.L_20:
        /*005c*/ 	.byte	0x04, 0x36
        /*005e*/ 	.short	(.L_22 - .L_21)
.L_21:
        /*0060*/ 	.word	0x00000008
.L_22:


//--------------------- .nv.callgraph             --------------------------
	.section	.nv.callgraph,"",@"SHT_CUDA_CALLGRAPH"
	.align	4
	.sectionentsize	8
	.align		4
        /*0000*/ 	.word	0x00000000
	.align		4
        /*0004*/ 	.word	0xffffffff
	.align		4
        /*0008*/ 	.word	index@(_Z10TestKernelPi)
	.align		4
        /*000c*/ 	.word	index@(vprintf)
	.align		4
        /*0010*/ 	.word	0x00000000
	.align		4
        /*0014*/ 	.word	0xfffffffe
	.align		4
        /*0018*/ 	.word	0x00000000
	.align		4
        /*001c*/ 	.word	0xfffffffd
	.align		4
        /*0020*/ 	.word	0x00000000
	.align		4
        /*0024*/ 	.word	0xfffffffc


//--------------------- .nv.constant4             --------------------------
	.section	.nv.constant4,"a",@progbits
	.align	8
	.align		8
.nv.constant4:
        /*0000*/ 	.dword	vprintf
	.align		8
        /*0008*/ 	.dword	$str


//--------------------- .text._Z10TestKernelPi    --------------------------
	.section	.text._Z10TestKernelPi,"ax",@progbits
	.align	128
        .global         _Z10TestKernelPi
        .type           _Z10TestKernelPi,@function
        .size           _Z10TestKernelPi,(.L_x_2 - _Z10TestKernelPi)
        .other          _Z10TestKernelPi,@"STO_CUDA_ENTRY STV_DEFAULT"
_Z10TestKernelPi:
.text._Z10TestKernelPi:
[----:B------:R-:W0:Y:S01]  /*0000*/  LDC R1, c[0x0][0x37c] ;  /* 0x0000df00ff017b82 */ /* 0x000e220000000800 */
[----:B------:R-:W1:Y:S01]  /*0010*/  S2R R3, SR_LANEID ;  /* 0x0000000000037919 */ /* 0x000e620000000000 */
[----:B------:R-:W-:-:S06]  /*0020*/  VOTEU.ANY UR6, UPT, PT ;  /* 0x0000000000067886 */ /* 0x000fcc00038e0100 */
[----:B------:R-:W2:Y:S01]  /*0030*/  LDC.64 R8, c[0x0][0x380] ;  /* 0x0000e000ff087b82 */ /* 0x000ea20000000a00 */
[----:B------:R-:W-:Y:S01]  /*0040*/  FLO.U32 R4, UR6 ;  /* 0x0000000600047d00 */ /* 0x000fe200080e0000 */
[----:B------:R-:W2:Y:S01]  /*0050*/  LDCU.64 UR4, c[0x0][0x358] ;  /* 0x00006b00ff0477ac */ /* 0x000ea20008000a00 */
[----:B0-----:R-:W-:-:S06]  /*0060*/  VIADD R1, R1, 0xfffffff8 ;  /* 0xfffffff801017836 */ /* 0x001fcc0000000000 */
[----:B------:R-:W0:Y:S02]  /*0070*/  POPC R0, UR6 ;  /* 0x0000000600007d09 */ /* 0x000e240008000000 */
[----:B0-----:R-:W-:Y:S01]  /*0080*/  IMAD R5, R0, 0x5, RZ ;  /* 0x0000000500057824 */ /* 0x001fe200078e02ff */
[----:B-1----:R-:W-:-:S13]  /*0090*/  ISETP.EQ.U32.AND P0, PT, R4, R3, PT ;  /* 0x000000030400720c */ /* 0x002fda0003f02070 */
[----:B--2---:R-:W2:Y:S04]  /*00a0*/  @P0 ATOMG.E.ADD.STRONG.GPU PT, R5, desc[UR4][R8.64], R5 ;  /* 0x80000005080509a8 */ /* 0x004ea800081ef104 */
[----:B------:R-:W3:Y:S01]  /*00b0*/  LDG.E R2, desc[UR4][R8.64] ;  /* 0x0000000408027981 */ /* 0x000ee2000c1e1900 */
[----:B------:R-:W0:Y:S01]  /*00c0*/  LDCU UR4, c[0x0][0x2f8] ;  /* 0x00005f00ff0477ac */ /* 0x000e220008000800 */
[----:B------:R-:W1:Y:S01]  /*00d0*/  S2R R7, SR_LTMASK ;  /* 0x0000000000077919 */ /* 0x000e620000003900 */
[----:B------:R-:W4:Y:S01]  /*00e0*/  LDCU UR5, c[0x0][0x2fc] ;  /* 0x00005f80ff0577ac */ /* 0x000f220008000800 */
[----:B0-----:R-:W-:Y:S02]  /*00f0*/  IADD3 R6, P0, PT, R1, UR4, RZ ;  /* 0x0000000401067c10 */ /* 0x001fe4000ff1e0ff */
[----:B-1----:R-:W-:Y:S01]  /*0100*/  LOP3.LUT R7, R7, UR6, RZ, 0xc0, !PT ;  /* 0x0000000607077c12 */ /* 0x002fe2000f8ec0ff */
[----:B------:R-:W0:Y:S03]  /*0110*/  LDCU.64 UR6, c[0x4][0x8] ;  /* 0x01000100ff0677ac */ /* 0x000e260008000a00 */
[----:B------:R4:W1:Y:S02]  /*0120*/  POPC R0, R7 ;  /* 0x0000000700007309 */ /* 0x0008640000000000 */
[----:B----4-:R-:W-:Y:S01]  /*0130*/  IMAD.X R7, RZ, RZ, UR5, P0 ;  /* 0x00000005ff077e24 */ /* 0x010fe200080e06ff */
[----:B--2---:R0:W1:Y:S02]  /*0140*/  SHFL.IDX PT, R3, R5, R4, 0x1f ;  /* 0x00001f0405037589 */ /* 0x00406400000e0000 */
[----:B0-----:R-:W-:Y:S01]  /*0150*/  IMAD.U32 R4, RZ, RZ, UR6 ;  /* 0x00000006ff047e24 */ /* 0x001fe2000f8e00ff */
[----:B------:R-:W-:Y:S01]  /*0160*/  MOV R5, UR7 ;  /* 0x0000000700057c02 */ /* 0x000fe20008000f00 */
[----:B-1----:R-:W-:Y:S01]  /*0170*/  IMAD R3, R0, 0x5, R3 ;  /* 0x0000000500037824 */ /* 0x002fe200078e0203 */
[----:B------:R-:W-:-:S04]  /*0180*/  MOV R0, 0x0 ;  /* 0x0000000000007802 */ /* 0x000fc80000000f00 */
[----:B---3--:R0:W-:Y:S01]  /*0190*/  STL.64 [R1], R2 ;  /* 0x0000000201007387 */ /* 0x0081e20000100a00 */
[----:B------:R0:W1:Y:S02]  /*01a0*/  LDC.64 R8, c[0x4][R0] ;  /* 0x0100000000087b82 */ /* 0x0000640000000a00 */
[----:B------:R-:W-:-:S07]  /*01b0*/  LEPC R20, `(.L_x_0) ;  /* 0x000000001014794e */ /* 0x000fce0000000000 */
[----:B01----:R-:W-:Y:S05]  /*01c0*/  CALL.ABS.NOINC R8 ;  /* 0x0000000008007343 */ /* 0x003fea0003c00000 */
.L_x_0:
[----:B------:R-:W-:Y:S05]  /*01d0*/  EXIT ;  /* 0x000000000000794d */ /* 0x000fea0003800000 */
.L_x_1:
[----:B------:R-:W-:-:S00]  /*01e0*/  BRA `(.L_x_1) ;  /* 0xfffffffc00fc7947 */ /* 0x000fc0000383ffff */
[----:B------:R-:W-:-:S00]  /*01f0*/  NOP ;  /* 0x0000000000007918 */ /* 0x000fc00000000000 */
        /* <DEDUP_REMOVED lines=8> */
.L_x_2:


//--------------------- .nv.global.init           --------------------------
	.section	.nv.global.init,"aw",@progbits
.nv.global.init:
	.type		$str,@object
	.size		$str,(.L_0 - $str)
$str:
        /*0000*/ 	.byte	0x25, 0x64, 0x2c, 0x20, 0x25, 0x64, 0x0a, 0x00
.L_0:


//--------------------- .nv.shared.reserved.0     --------------------------
	.section	.nv.shared.reserved.0,"aw",@nobits
	.weak		__nv_reservedSMEM_offset_0_alias
	.size		__nv_reservedSMEM_offset_0_alias, 0, 64
	.other		__nv_reservedSMEM_offset_0_alias,@"STO_CUDA_RESERVED_SHARED STV_DEFAULT"
__nv_reservedSMEM_offset_0_alias:
	.zero		0
	.zero		64


//--------------------- .nv.constant0._Z10TestKernelPi --------------------------
	.section	.nv.constant0._Z10TestKernelPi,"a",@progbits
	.sectionflags	@""
	.align	4
.nv.constant0._Z10TestKernelPi:
	.zero		904


//--------------------- SYMBOLS --------------------------

	.type		.nv.reservedSmem.offset0,@object
	.size		.nv.reservedSmem.offset0,0x4
	.type		vprintf,@function
